	.headerflags	@"EF_CUDA_TEXMODE_UNIFIED EF_CUDA_64BIT_ADDRESS EF_CUDA_ACCELERATORS EF_CUDA_SM90 EF_CUDA_VIRTUAL_SM(EF_CUDA_SM90)"
	.elftype	@"ET_EXEC"


//--------------------- .nv.info                  --------------------------
	.section	.nv.info,"",@"SHT_CUDA_INFO"
	.align	4


	//----- nvinfo : EIATTR_REGCOUNT
	.align		4
        /*0000*/ 	.byte	0x04, 0x2f
        /*0002*/ 	.short	(.L_1 - .L_0)
	.align		4
.L_0:
        /*0004*/ 	.word	index@(triton_poi_fused_max_pool2d_with_indices_30)
        /*0008*/ 	.word	0x0000001a


	//----- nvinfo : EIATTR_MIN_STACK_SIZE
	.align		4
.L_1:
        /*000c*/ 	.byte	0x04, 0x12
        /*000e*/ 	.short	(.L_3 - .L_2)
	.align		4
.L_2:
        /*0010*/ 	.word	index@(triton_poi_fused_max_pool2d_with_indices_30)
        /*0014*/ 	.word	0x00000000


	//----- nvinfo : EIATTR_FRAME_SIZE
	.align		4
.L_3:
        /*0018*/ 	.byte	0x04, 0x11
        /*001a*/ 	.short	(.L_5 - .L_4)
	.align		4
.L_4:
        /*001c*/ 	.word	index@(triton_poi_fused_max_pool2d_with_indices_30)
        /*0020*/ 	.word	0x00000000


	//----- nvinfo : EIATTR_MIN_STACK_SIZE
	.align		4
.L_5:
        /*0024*/ 	.byte	0x04, 0x12
        /*0026*/ 	.short	(.L_7 - .L_6)
	.align		4
.L_6:
        /*0028*/ 	.word	index@(triton_poi_fused_max_pool2d_with_indices_30)
        /*002c*/ 	.word	0x00000000
.L_7:


//--------------------- .nv.info.triton_poi_fused_max_pool2d_with_indices_30 --------------------------
	.section	.nv.info.triton_poi_fused_max_pool2d_with_indices_30,"",@"SHT_CUDA_INFO"
	.sectionflags	@""
	.align	4


	//----- nvinfo : EIATTR_CUDA_API_VERSION
	.align		4
        /*0000*/ 	.byte	0x04, 0x37
        /*0002*/ 	.short	(.L_9 - .L_8)
.L_8:
        /*0004*/ 	.word	0x0000007c


	//----- nvinfo : EIATTR_KPARAM_INFO
	.align		4
.L_9:
        /*0008*/ 	.byte	0x04, 0x17
        /*000a*/ 	.short	(.L_11 - .L_10)
.L_10:
        /*000c*/ 	.word	0x00000000
        /*0010*/ 	.short	0x0003
        /*0012*/ 	.short	0x0018
        /*0014*/ 	.byte	0x00, 0xf0, 0x11, 0x00


	//----- nvinfo : EIATTR_KPARAM_INFO
	.align		4
.L_11:
        /*0018*/ 	.byte	0x04, 0x17
        /*001a*/ 	.short	(.L_13 - .L_12)
.L_12:
        /*001c*/ 	.word	0x00000000
        /*0020*/ 	.short	0x0002
        /*0022*/ 	.short	0x0010
        /*0024*/ 	.byte	0x00, 0xf4, 0x21, 0x00


	//----- nvinfo : EIATTR_KPARAM_INFO
	.align		4
.L_13:
        /*0028*/ 	.byte	0x04, 0x17
        /*002a*/ 	.short	(.L_15 - .L_14)
.L_14:
        /*002c*/ 	.word	0x00000000
        /*0030*/ 	.short	0x0001
        /*0032*/ 	.short	0x0008
        /*0034*/ 	.byte	0x00, 0xf4, 0x21, 0x00


	//----- nvinfo : EIATTR_KPARAM_INFO
	.align		4
.L_15:
        /*0038*/ 	.byte	0x04, 0x17
        /*003a*/ 	.short	(.L_17 - .L_16)
.L_16:
        /*003c*/ 	.word	0x00000000
        /*0040*/ 	.short	0x0000
        /*0042*/ 	.short	0x0000
        /*0044*/ 	.byte	0x00, 0xf4, 0x21, 0x00


	//----- nvinfo : EIATTR_SPARSE_MMA_MASK
	.align		4
.L_17:
        /*0048*/ 	.byte	0x03, 0x50
        /*004a*/ 	.short	0x0000


	//----- nvinfo : EIATTR_MAXREG_COUNT
	.align		4
        /*004c*/ 	.byte	0x03, 0x1b
        /*004e*/ 	.short	0x00ff


	//----- nvinfo : EIATTR_EXIT_INSTR_OFFSETS
	.align		4
        /*0050*/ 	.byte	0x04, 0x1c
        /*0052*/ 	.short	(.L_19 - .L_18)


	//   ....[0]....
.L_18:
        /*0054*/ 	.word	0x00000b50


	//----- nvinfo : EIATTR_REQNTID
	.align		4
.L_19:
        /*0058*/ 	.byte	0x04, 0x10
        /*005a*/ 	.short	(.L_21 - .L_20)
.L_20:
        /*005c*/ 	.word	0x00000080
        /*0060*/ 	.word	0x00000001
        /*0064*/ 	.word	0x00000001


	//----- nvinfo : EIATTR_CBANK_PARAM_SIZE
	.align		4
.L_21:
        /*0068*/ 	.byte	0x03, 0x19
        /*006a*/ 	.short	0x001c


	//----- nvinfo : EIATTR_PARAM_CBANK
	.align		4
        /*006c*/ 	.byte	0x04, 0x0a
        /*006e*/ 	.short	(.L_23 - .L_22)
	.align		4
.L_22:
        /*0070*/ 	.word	index@(.nv.constant0.triton_poi_fused_max_pool2d_with_indices_30)
        /*0074*/ 	.short	0x0210
        /*0076*/ 	.short	0x001c


	//----- nvinfo : EIATTR_SW_WAR
	.align		4
.L_23:
        /*0078*/ 	.byte	0x04, 0x36
        /*007a*/ 	.short	(.L_25 - .L_24)
.L_24:
        /*007c*/ 	.word	0x00000008
.L_25:


//--------------------- .nv.callgraph             --------------------------
	.section	.nv.callgraph,"",@"SHT_CUDA_CALLGRAPH"
	.align	4
	.sectionentsize	8
	.align		4
        /*0000*/ 	.word	0x00000000
	.align		4
        /*0004*/ 	.word	0xffffffff
	.align		4
        /*0008*/ 	.word	0x00000000
	.align		4
        /*000c*/ 	.word	0xfffffffe
	.align		4
        /*0010*/ 	.word	0x00000000
	.align		4
        /*0014*/ 	.word	0xfffffffd
	.align		4
        /*0018*/ 	.word	0x00000000
	.align		4
        /*001c*/ 	.word	0xfffffffc


//--------------------- .text.triton_poi_fused_max_pool2d_with_indices_30 --------------------------
	.section	.text.triton_poi_fused_max_pool2d_with_indices_30,"ax",@progbits
	.align	128
        .global         triton_poi_fused_max_pool2d_with_indices_30
        .type           triton_poi_fused_max_pool2d_with_indices_30,@function
        .size           triton_poi_fused_max_pool2d_with_indices_30,(.L_x_1 - triton_poi_fused_max_pool2d_with_indices_30)
        .other          triton_poi_fused_max_pool2d_with_indices_30,@"STO_CUDA_ENTRY STV_DEFAULT"
triton_poi_fused_max_pool2d_with_indices_30:
.text.triton_poi_fused_max_pool2d_with_indices_30:
[----:B------:R-:W-:Y:S01]  /*0000*/  LDC R1, c[0x0][0x28] ;  /* 0x00000a00ff017b82 */ /* 0x000fe20000000800 */
[----:B------:R-:W1:Y:S01]  /*0010*/  S2R R0, SR_TID.X ;  /* 0x0000000000007919 */ /* 0x000e620000002100 */
[----:B------:R-:W-:Y:S01]  /*0020*/  CS2R R10, SRZ ;  /* 0x00000000000a7805 */ /* 0x000fe2000001ff00 */
[----:B------:R-:W-:Y:S01]  /*0030*/  ULDC.64 UR4, c[0x0][0x208] ;  /* 0x0000820000047ab9 */ /* 0x000fe20000000a00 */
[----:B------:R-:W2:Y:S01]  /*0040*/  S2R R5, SR_CTAID.X ;  /* 0x0000000000057919 */ /* 0x000ea20000002500 */
[----:B------:R-:W-:Y:S02]  /*0050*/  CS2R R12, SRZ ;  /* 0x00000000000c7805 */ /* 0x000fe4000001ff00 */
[----:B------:R-:W-:Y:S01]  /*0060*/  CS2R R14, SRZ ;  /* 0x00000000000e7805 */ /* 0x000fe2000001ff00 */
[----:B------:R-:W-:Y:S01]  /*0070*/  ULDC.64 UR6, c[0x0][0x220] ;  /* 0x0000880000067ab9 */ /* 0x000fe20000000a00 */
[----:B-1----:R-:W-:Y:S01]  /*0080*/  IMAD.SHL.U32 R0, R0, 0x2, RZ ;  /* 0x0000000200007824 */ /* 0x002fe200078e00ff */
[----:B--2---:R-:W-:-:S04]  /*0090*/  SHF.R.S32.HI R2, RZ, 0x17, R5 ;  /* 0x00000017ff027819 */ /* 0x004fc80000011405 */
[----:B------:R-:W-:Y:S02]  /*00a0*/  LOP3.LUT R0, R0, 0xfe, RZ, 0xc0, !PT ;  /* 0x000000fe00007812 */ /* 0x000fe400078ec0ff */
[----:B------:R-:W-:-:S03]  /*00b0*/  SGXT R2, R2, 0x1 ;  /* 0x000000010202781a */ /* 0x000fc60000000200 */
[----:B------:R-:W-:-:S04]  /*00c0*/  IMAD R5, R5, 0x100, R0 ;  /* 0x0000010005057824 */ /* 0x000fc800078e0200 */
[C---:B------:R-:W-:Y:S01]  /*00d0*/  VIADD R17, R5.reuse, 0xfffff700 ;  /* 0xfffff70005117836 */ /* 0x040fe20000000000 */
[CC--:B------:R-:W-:Y:S01]  /*00e0*/  LEA.HI R3, R2.reuse, R5.reuse, RZ, 0x8 ;  /* 0x0000000502037211 */ /* 0x0c0fe200078f40ff */
[----:B------:R-:W-:Y:S01]  /*00f0*/  VIADD R19, R5, 0xfffff800 ;  /* 0xfffff80005137836 */ /* 0x000fe20000000000 */
[----:B------:R-:W-:Y:S02]  /*0100*/  LEA.HI R0, R2, R5, RZ, 0xb ;  /* 0x0000000502007211 */ /* 0x000fe400078f58ff */
[----:B------:R-:W-:Y:S02]  /*0110*/  SHF.R.S32.HI R4, RZ, 0x8, R3 ;  /* 0x00000008ff047819 */ /* 0x000fe40000011403 */
[----:B------:R-:W-:Y:S01]  /*0120*/  SHF.R.S32.HI R0, RZ, 0xb, R0 ;  /* 0x0000000bff007819 */ /* 0x000fe20000011400 */
[----:B------:R-:W1:Y:S01]  /*0130*/  LDC.64 R2, c[0x0][0x210] ;  /* 0x00008400ff027b82 */ /* 0x000e620000000a00 */
[----:B------:R-:W-:Y:S02]  /*0140*/  LEA.HI R6, R4, R4, RZ, 0x3 ;  /* 0x0000000404067211 */ /* 0x000fe400078f18ff */
[----:B------:R-:W-:-:S02]  /*0150*/  LEA.HI R8, R0, R0, RZ, 0x3 ;  /* 0x0000000000087211 */ /* 0x000fc400078f18ff */
[----:B------:R-:W-:Y:S02]  /*0160*/  LOP3.LUT R7, R6, 0xfffffff8, RZ, 0xc0, !PT ;  /* 0xfffffff806077812 */ /* 0x000fe400078ec0ff */
[----:B------:R-:W-:-:S03]  /*0170*/  LOP3.LUT R9, R8, 0xfffffff8, RZ, 0xc0, !PT ;  /* 0xfffffff808097812 */ /* 0x000fc600078ec0ff */
[----:B------:R-:W-:Y:S02]  /*0180*/  IMAD.IADD R4, R4, 0x1, -R7 ;  /* 0x0000000104047824 */ /* 0x000fe400078e0a07 */
[----:B------:R-:W-:Y:S01]  /*0190*/  IMAD.IADD R7, R0, 0x1, -R9 ;  /* 0x0000000100077824 */ /* 0x000fe200078e0a09 */
[----:B------:R-:W-:Y:S01]  /*01a0*/  CS2R R8, SRZ ;  /* 0x0000000000087805 */ /* 0x000fe2000001ff00 */
[C---:B------:R-:W-:Y:S01]  /*01b0*/  VIADD R0, R4.reuse, 0x1 ;  /* 0x0000000104007836 */ /* 0x040fe20000000000 */
[C---:B------:R-:W-:Y:S02]  /*01c0*/  ISETP.GT.AND P2, PT, R4.reuse, RZ, PT ;  /* 0x000000ff0400720c */ /* 0x040fe40003f44270 */
[----:B------:R-:W-:Y:S02]  /*01d0*/  ISETP.GT.AND P0, PT, R4, -0x1, PT ;  /* 0xffffffff0400780c */ /* 0x000fe40003f04270 */
[C---:B------:R-:W-:Y:S02]  /*01e0*/  ISETP.GT.AND P4, PT, R7.reuse, RZ, P2 ;  /* 0x000000ff0700720c */ /* 0x040fe40001784270 */
[----:B------:R-:W-:-:S02]  /*01f0*/  ISETP.GT.AND P0, PT, R7, RZ, P0 ;  /* 0x000000ff0700720c */ /* 0x000fc40000704270 */
[----:B------:R-:W-:Y:S01]  /*0200*/  ISETP.GE.U32.AND P1, PT, R0, 0x8, PT ;  /* 0x000000080000780c */ /* 0x000fe20003f26070 */
[----:B-1----:R-:W-:-:S03]  /*0210*/  IMAD.WIDE R16, R17, 0x4, R2 ;  /* 0x0000000411107825 */ /* 0x002fc600078e0202 */
[----:B------:R-:W-:Y:S01]  /*0220*/  ISETP.GT.AND P3, PT, R7, RZ, !P1 ;  /* 0x000000ff0700720c */ /* 0x000fe20004f64270 */
[----:B------:R-:W-:-:S04]  /*0230*/  IMAD.WIDE R18, R19, 0x4, R2 ;  /* 0x0000000413127825 */ /* 0x000fc800078e0202 */
[----:B------:R1:W2:Y:S01]  /*0240*/  @P4 LDG.E.64 R8, desc[UR4][R16.64] ;  /* 0x0000000410084981 */ /* 0x0002a2000c1e1b00 */
[----:B------:R-:W-:-:S03]  /*0250*/  VIADD R21, R5, 0xfffff900 ;  /* 0xfffff90005157836 */ /* 0x000fc60000000000 */
[----:B------:R2:W3:Y:S01]  /*0260*/  @P0 LDG.E.64 R10, desc[UR4][R18.64] ;  /* 0x00000004120a0981 */ /* 0x0004e2000c1e1b00 */
[----:B------:R-:W-:Y:S01]  /*0270*/  IMAD.WIDE R20, R21, 0x4, R2 ;  /* 0x0000000415147825 */ /* 0x000fe200078e0202 */
[----:B------:R-:W-:-:S04]  /*0280*/  ISETP.GT.AND P2, PT, R7, -0x1, P2 ;  /* 0xffffffff0700780c */ /* 0x000fc80001744270 */
[----:B------:R-:W4:Y:S01]  /*0290*/  @P3 LDG.E.64 R12, desc[UR4][R20.64] ;  /* 0x00000004140c3981 */ /* 0x000f22000c1e1b00 */
[----:B------:R-:W-:-:S04]  /*02a0*/  VIADD R23, R5, 0xffffff00 ;  /* 0xffffff0005177836 */ /* 0x000fc80000000000 */
[----:B-1----:R-:W-:-:S05]  /*02b0*/  IMAD.WIDE R16, R23, 0x4, R2 ;  /* 0x0000000417107825 */ /* 0x002fca00078e0202 */
[----:B------:R-:W5:Y:S01]  /*02c0*/  @P2 LDG.E.64 R14, desc[UR4][R16.64] ;  /* 0x00000004100e2981 */ /* 0x000f62000c1e1b00 */
[----:B--2---:R-:W-:Y:S02]  /*02d0*/  SEL R19, R8, 0xff800000, P4 ;  /* 0xff80000008137807 */ /* 0x004fe40002000000 */
[----:B------:R-:W-:Y:S02]  /*02e0*/  SEL R8, R9, 0xff800000, P4 ;  /* 0xff80000009087807 */ /* 0x000fe40002000000 */
[----:B---3--:R-:W-:Y:S02]  /*02f0*/  SEL R11, R11, 0xff800000, P0 ;  /* 0xff8000000b0b7807 */ /* 0x008fe40000000000 */
[----:B------:R-:W-:Y:S02]  /*0300*/  SEL R10, R10, 0xff800000, P0 ;  /* 0xff8000000a0a7807 */ /* 0x000fe40000000000 */
[----:B------:R-:W-:Y:S02]  /*0310*/  FSETP.GT.AND P5, PT, R11, R8, PT ;  /* 0x000000080b00720b */ /* 0x000fe40003fa4000 */
[----:B------:R-:W-:-:S02]  /*0320*/  FSETP.GT.AND P6, PT, R10, R19, PT ;  /* 0x000000130a00720b */ /* 0x000fc40003fc4000 */
[----:B----4-:R-:W-:Y:S02]  /*0330*/  SEL R9, R12, 0xff800000, P3 ;  /* 0xff8000000c097807 */ /* 0x010fe40001800000 */
[----:B------:R-:W-:Y:S02]  /*0340*/  SEL R6, R13, 0xff800000, P3 ;  /* 0xff8000000d067807 */ /* 0x000fe40001800000 */
[----:B------:R-:W-:Y:S02]  /*0350*/  FSETP.NAN.AND P4, PT, R9, R9, PT ;  /* 0x000000090900720b */ /* 0x000fe40003f88000 */
[C---:B------:R-:W-:Y:S02]  /*0360*/  FSETP.NAN.AND P3, PT, R11.reuse, R11, PT ;  /* 0x0000000b0b00720b */ /* 0x040fe40003f68000 */
[----:B------:R-:W-:Y:S02]  /*0370*/  FSETP.NAN.AND P0, PT, R10, R10, PT ;  /* 0x0000000a0a00720b */ /* 0x000fe40003f08000 */
[----:B------:R-:W-:-:S02]  /*0380*/  @!P5 SEL R11, R11, R8, P3 ;  /* 0x000000080b0bd207 */ /* 0x000fc40001800000 */
[----:B------:R-:W-:Y:S02]  /*0390*/  @!P6 SEL R10, R10, R19, P0 ;  /* 0x000000130a0ae207 */ /* 0x000fe40000000000 */
[----:B------:R-:W-:Y:S02]  /*03a0*/  FSETP.NAN.AND P3, PT, R6, R6, PT ;  /* 0x000000060600720b */ /* 0x000fe40003f68000 */
[----:B------:R-:W-:Y:S02]  /*03b0*/  FSETP.GEU.AND P0, PT, R10, R9, PT ;  /* 0x000000090a00720b */ /* 0x000fe40003f0e000 */
[----:B-----5:R-:W-:Y:S02]  /*03c0*/  SEL R15, R15, 0xff800000, P2 ;  /* 0xff8000000f0f7807 */ /* 0x020fe40001000000 */
[----:B------:R-:W-:Y:S02]  /*03d0*/  SEL R14, R14, 0xff800000, P2 ;  /* 0xff8000000e0e7807 */ /* 0x000fe40001000000 */
[----:B------:R-:W-:-:S02]  /*03e0*/  @!P4 SEL R9, R9, R10, !P0 ;  /* 0x0000000a0909c207 */ /* 0x000fc40004000000 */
[----:B------:R-:W-:Y:S02]  /*03f0*/  FSETP.NAN.AND P2, PT, R15, R15, PT ;  /* 0x0000000f0f00720b */ /* 0x000fe40003f48000 */
[----:B------:R-:W-:Y:S02]  /*0400*/  FSETP.GEU.AND P4, PT, R11, R6, PT ;  /* 0x000000060b00720b */ /* 0x000fe40003f8e000 */
[----:B------:R-:W-:Y:S02]  /*0410*/  P2R R12, PR, RZ, 0x40 ;  /* 0x00000040ff0c7803 */ /* 0x000fe40000000000 */
[----:B------:R-:W-:Y:S01]  /*0420*/  @!P3 SEL R6, R6, R11, !P4 ;  /* 0x0000000b0606b207 */ /* 0x000fe20006000000 */
[----:B------:R-:W-:Y:S01]  /*0430*/  IMAD.WIDE R10, R5, 0x4, R2 ;  /* 0x00000004050a7825 */ /* 0x000fe200078e0202 */
[----:B------:R-:W-:Y:S02]  /*0440*/  P2R R18, PR, RZ, 0x1 ;  /* 0x00000001ff127803 */ /* 0x000fe40000000000 */
[----:B------:R-:W-:-:S02]  /*0450*/  FSETP.GEU.AND P6, PT, R6, R15, PT ;  /* 0x0000000f0600720b */ /* 0x000fc40003fce000 */
[----:B------:R-:W-:Y:S02]  /*0460*/  FSETP.GEU.AND P0, PT, R9, R14, PT ;  /* 0x0000000e0900720b */ /* 0x000fe40003f0e000 */
[----:B------:R-:W-:Y:S02]  /*0470*/  @!P2 SEL R15, R15, R6, !P6 ;  /* 0x000000060f0fa207 */ /* 0x000fe40007000000 */
[----:B------:R-:W-:Y:S02]  /*0480*/  FSETP.NAN.AND P2, PT, R14, R14, PT ;  /* 0x0000000e0e00720b */ /* 0x000fe40003f48000 */
[C---:B------:R-:W-:Y:S02]  /*0490*/  LOP3.LUT R6, R7.reuse, R4, RZ, 0xfc, !PT ;  /* 0x0000000407067212 */ /* 0x040fe400078efcff */
[----:B------:R-:W-:Y:S02]  /*04a0*/  P2R R22, PR, RZ, 0x1 ;  /* 0x00000001ff167803 */ /* 0x000fe40000000000 */
[----:B------:R-:W-:Y:S01]  /*04b0*/  ISETP.GT.AND P1, PT, R7, -0x1, !P1 ;  /* 0xffffffff0700780c */ /* 0x000fe20004f24270 */
[----:B------:R-:W-:Y:S01]  /*04c0*/  VIADD R13, R5, 0x100 ;  /* 0x00000100050d7836 */ /* 0x000fe20000000000 */
[----:B------:R-:W-:-:S02]  /*04d0*/  P2R R20, PR, RZ, 0x40 ;  /* 0x00000040ff147803 */ /* 0x000fc40000000000 */
[----:B------:R-:W-:-:S03]  /*04e0*/  P2R R16, PR, RZ, 0x20 ;  /* 0x00000020ff107803 */ /* 0x000fc60000000000 */
[----:B------:R-:W-:Y:S02]  /*04f0*/  @!P2 SEL R14, R14, R9, !P0 ;  /* 0x000000090e0ea207 */ /* 0x000fe40004000000 */
[----:B------:R-:W-:Y:S02]  /*0500*/  CS2R R8, SRZ ;  /* 0x0000000000087805 */ /* 0x000fe4000001ff00 */
[----:B------:R-:W-:-:S13]  /*0510*/  ISETP.GT.AND P2, PT, R6, -0x1, PT ;  /* 0xffffffff0600780c */ /* 0x000fda0003f44270 */
[----:B------:R-:W2:Y:S02]  /*0520*/  @P2 LDG.E.64 R8, desc[UR4][R10.64] ;  /* 0x000000040a082981 */ /* 0x000ea4000c1e1b00 */
[----:B--2---:R-:W-:Y:S02]  /*0530*/  SEL R17, R8, 0xff800000, P2 ;  /* 0xff80000008117807 */ /* 0x004fe40001000000 */
[----:B------:R-:W-:Y:S02]  /*0540*/  SEL R6, R9, 0xff800000, P2 ;  /* 0xff80000009067807 */ /* 0x000fe40001000000 */
[----:B------:R-:W-:Y:S02]  /*0550*/  CS2R R8, SRZ ;  /* 0x0000000000087805 */ /* 0x000fe4000001ff00 */
[-C--:B------:R-:W-:Y:S02]  /*0560*/  FSETP.NAN.AND P2, PT, R17, R17.reuse, PT ;  /* 0x000000111100720b */ /* 0x080fe40003f48000 */
[----:B------:R-:W-:-:S04]  /*0570*/  FSETP.GEU.AND P0, PT, R14, R17, PT ;  /* 0x000000110e00720b */ /* 0x000fc80003f0e000 */
[----:B------:R-:W-:-:S07]  /*0580*/  P2R R19, PR, RZ, 0x1 ;  /* 0x00000001ff137803 */ /* 0x000fce0000000000 */
[----:B------:R-:W-:Y:S02]  /*0590*/  @!P2 SEL R17, R17, R14, !P0 ;  /* 0x0000000e1111a207 */ /* 0x000fe40004000000 */
[-C--:B------:R-:W-:Y:S02]  /*05a0*/  FSETP.NAN.AND P2, PT, R6, R6.reuse, PT ;  /* 0x000000060600720b */ /* 0x080fe40003f48000 */
[----:B------:R-:W-:-:S04]  /*05b0*/  FSETP.GEU.AND P0, PT, R15, R6, PT ;  /* 0x000000060f00720b */ /* 0x000fc80003f0e000 */
[----:B------:R-:W-:-:S07]  /*05c0*/  P2R R10, PR, RZ, 0x1 ;  /* 0x00000001ff0a7803 */ /* 0x000fce0000000000 */
[----:B------:R-:W-:Y:S02]  /*05d0*/  @!P2 SEL R6, R6, R15, !P0 ;  /* 0x0000000f0606a207 */ /* 0x000fe40004000000 */
[----:B------:R-:W-:Y:S01]  /*05e0*/  ISETP.NE.AND P0, PT, R12, RZ, PT ;  /* 0x000000ff0c00720c */ /* 0x000fe20003f05270 */
[----:B------:R-:W-:-:S05]  /*05f0*/  IMAD.WIDE R12, R13, 0x4, R2 ;  /* 0x000000040d0c7825 */ /* 0x000fca00078e0202 */
[----:B------:R-:W2:Y:S01]  /*0600*/  @P1 LDG.E.64 R8, desc[UR4][R12.64] ;  /* 0x000000040c081981 */ /* 0x000ea2000c1e1b00 */
[----:B------:R-:W-:Y:S01]  /*0610*/  VIADD R11, R7, 0x1 ;  /* 0x00000001070b7836 */ /* 0x000fe20000000000 */
[----:B--2---:R-:W-:Y:S01]  /*0620*/  SEL R15, R9, 0xff800000, P1 ;  /* 0xff800000090f7807 */ /* 0x004fe20000800000 */
[----:B------:R-:W-:Y:S01]  /*0630*/  VIADD R9, R5, 0x700 ;  /* 0x0000070005097836 */ /* 0x000fe20000000000 */
[----:B------:R-:W-:Y:S02]  /*0640*/  SEL R14, R8, 0xff800000, P1 ;  /* 0xff800000080e7807 */ /* 0x000fe40000800000 */
[-C--:B------:R-:W-:Y:S01]  /*0650*/  FSETP.NAN.AND P1, PT, R15, R15.reuse, PT ;  /* 0x0000000f0f00720b */ /* 0x080fe20003f28000 */
[----:B------:R-:W-:Y:S01]  /*0660*/  IMAD.WIDE R8, R9, 0x4, R2 ;  /* 0x0000000409087825 */ /* 0x000fe200078e0202 */
[----:B------:R-:W-:Y:S02]  /*0670*/  FSETP.NAN.AND P3, PT, R14, R14, PT ;  /* 0x0000000e0e00720b */ /* 0x000fe40003f68000 */
[----:B------:R-:W-:-:S02]  /*0680*/  FSETP.GEU.AND P2, PT, R6, R15, PT ;  /* 0x0000000f0600720b */ /* 0x000fc40003f4e000 */
[----:B------:R-:W-:Y:S02]  /*0690*/  SEL R13, RZ, 0x1, !P0 ;  /* 0x00000001ff0d7807 */ /* 0x000fe40004000000 */
[----:B------:R-:W-:-:S05]  /*06a0*/  P2R R21, PR, RZ, 0x4 ;  /* 0x00000004ff157803 */ /* 0x000fca0000000000 */
[----:B------:R-:W-:Y:S02]  /*06b0*/  @!P1 SEL R15, R15, R6, !P2 ;  /* 0x000000060f0f9207 */ /* 0x000fe40005000000 */
[----:B------:R-:W-:Y:S02]  /*06c0*/  CS2R R6, SRZ ;  /* 0x0000000000067805 */ /* 0x000fe4000001ff00 */
[----:B------:R-:W-:Y:S02]  /*06d0*/  FSETP.GEU.AND P1, PT, R17, R14, PT ;  /* 0x0000000e1100720b */ /* 0x000fe40003f2e000 */
[----:B------:R-:W-:Y:S02]  /*06e0*/  ISETP.NE.AND P2, PT, R22, RZ, PT ;  /* 0x000000ff1600720c */ /* 0x000fe40003f45270 */
[----:B------:R-:W-:Y:S02]  /*06f0*/  @!P3 SEL R14, R14, R17, !P1 ;  /* 0x000000110e0eb207 */ /* 0x000fe40004800000 */
[----:B------:R-:W-:-:S02]  /*0700*/  ISETP.GE.U32.AND P3, PT, R11, 0x8, PT ;  /* 0x000000080b00780c */ /* 0x000fc40003f66070 */
[----:B------:R-:W-:Y:S02]  /*0710*/  P2R R22, PR, RZ, 0x4 ;  /* 0x00000004ff167803 */ /* 0x000fe40000000000 */
[----:B------:R-:W-:Y:S02]  /*0720*/  ISETP.GT.AND P6, PT, R4, RZ, !P3 ;  /* 0x000000ff0400720c */ /* 0x000fe40005fc4270 */
[----:B------:R-:W-:-:S11]  /*0730*/  ISETP.NE.AND P2, PT, R20, RZ, PT ;  /* 0x000000ff1400720c */ /* 0x000fd60003f45270 */
[----:B------:R1:W2:Y:S01]  /*0740*/  @P6 LDG.E.64 R6, desc[UR4][R8.64] ;  /* 0x0000000408066981 */ /* 0x0002a2000c1e1b00 */
[----:B------:R-:W-:Y:S02]  /*0750*/  ISETP.GT.AND P3, PT, R4, -0x1, !P3 ;  /* 0xffffffff0400780c */ /* 0x000fe40005f64270 */
[----:B-1----:R-:W-:Y:S02]  /*0760*/  CS2R R8, SRZ ;  /* 0x0000000000087805 */ /* 0x002fe4000001ff00 */
[----:B--2---:R-:W-:Y:S02]  /*0770*/  SEL R6, R6, 0xff800000, P6 ;  /* 0xff80000006067807 */ /* 0x004fe40003000000 */
[----:B------:R-:W-:Y:S02]  /*0780*/  SEL R7, R7, 0xff800000, P6 ;  /* 0xff80000007077807 */ /* 0x000fe40003000000 */
[-C--:B------:R-:W-:Y:S02]  /*0790*/  FSETP.NAN.AND P5, PT, R6, R6.reuse, PT ;  /* 0x000000060600720b */ /* 0x080fe40003fa8000 */
[----:B------:R-:W-:-:S02]  /*07a0*/  FSETP.GEU.AND P6, PT, R14, R6, PT ;  /* 0x000000060e00720b */ /* 0x000fc40003fce000 */
[----:B------:R-:W-:-:S09]  /*07b0*/  FSETP.NAN.AND P0, PT, R7, R7, PT ;  /* 0x000000070700720b */ /* 0x000fd20003f08000 */
[----:B------:R-:W-:Y:S02]  /*07c0*/  @!P5 SEL R6, R6, R14, !P6 ;  /* 0x0000000e0606d207 */ /* 0x000fe40007000000 */
[----:B------:R-:W-:-:S04]  /*07d0*/  ISETP.NE.AND P5, PT, R16, RZ, PT ;  /* 0x000000ff1000720c */ /* 0x000fc80003fa5270 */
[----:B------:R-:W-:Y:S02]  /*07e0*/  SEL R12, RZ, 0x1, !P5 ;  /* 0x00000001ff0c7807 */ /* 0x000fe40006800000 */
[----:B------:R-:W-:-:S04]  /*07f0*/  FSETP.GEU.AND P5, PT, R15, R7, PT ;  /* 0x000000070f00720b */ /* 0x000fc80003fae000 */
[----:B------:R-:W-:Y:S02]  /*0800*/  @!P0 SEL R7, R7, R15, !P5 ;  /* 0x0000000f07078207 */ /* 0x000fe40006800000 */
[----:B------:R-:W-:Y:S02]  /*0810*/  ISETP.NE.AND P0, PT, R18, RZ, PT ;  /* 0x000000ff1200720c */ /* 0x000fe40003f05270 */
[----:B------:R-:W-:Y:S02]  /*0820*/  SEL R15, R12, 0x2, P4 ;  /* 0x000000020c0f7807 */ /* 0x000fe40002000000 */
[----:B------:R-:W-:Y:S01]  /*0830*/  SEL R14, R13, 0x2, P0 ;  /* 0x000000020d0e7807 */ /* 0x000fe20000000000 */
[----:B------:R-:W-:-:S04]  /*0840*/  VIADD R13, R5, 0x800 ;  /* 0x00000800050d7836 */ /* 0x000fc80000000000 */
[----:B------:R-:W-:-:S05]  /*0850*/  IMAD.WIDE R12, R13, 0x4, R2 ;  /* 0x000000040d0c7825 */ /* 0x000fca00078e0202 */
[----:B------:R-:W2:Y:S01]  /*0860*/  @P3 LDG.E.64 R8, desc[UR4][R12.64] ;  /* 0x000000040c083981 */ /* 0x000ea2000c1e1b00 */
[----:B------:R-:W-:Y:S02]  /*0870*/  SEL R15, R15, 0x3, P2 ;  /* 0x000000030f0f7807 */ /* 0x000fe40001000000 */
[----:B------:R-:W-:Y:S02]  /*0880*/  ISETP.NE.AND P2, PT, R22, RZ, PT ;  /* 0x000000ff1600720c */ /* 0x000fe40003f45270 */
[----:B------:R-:W-:Y:S01]  /*0890*/  LOP3.LUT R0, R11, R0, RZ, 0xfc, !PT ;  /* 0x000000000b007212 */ /* 0x000fe200078efcff */
[----:B------:R-:W-:Y:S01]  /*08a0*/  VIADD R11, R5, 0x900 ;  /* 0x00000900050b7836 */ /* 0x000fe20000000000 */
[----:B------:R-:W-:Y:S02]  /*08b0*/  SEL R14, R14, 0x3, P2 ;  /* 0x000000030e0e7807 */ /* 0x000fe40001000000 */
[----:B------:R-:W-:Y:S02]  /*08c0*/  ISETP.NE.AND P2, PT, R21, RZ, PT ;  /* 0x000000ff1500720c */ /* 0x000fe40003f45270 */
[----:B--2---:R-:W-:-:S04]  /*08d0*/  SEL R4, R9, 0xff800000, P3 ;  /* 0xff80000009047807 */ /* 0x004fc80001800000 */
[-C--:B------:R-:W-:Y:S02]  /*08e0*/  FSETP.NAN.AND P0, PT, R4, R4.reuse, PT ;  /* 0x000000040400720b */ /* 0x080fe40003f08000 */
[----:B------:R-:W-:-:S11]  /*08f0*/  FSETP.GEU.AND P4, PT, R7, R4, PT ;  /* 0x000000040700720b */ /* 0x000fd60003f8e000 */
[----:B------:R-:W-:Y:S02]  /*0900*/  @!P0 SEL R4, R4, R7, !P4 ;  /* 0x0000000704048207 */ /* 0x000fe40006000000 */
[----:B------:R-:W-:Y:S02]  /*0910*/  ISETP.NE.AND P0, PT, R19, RZ, PT ;  /* 0x000000ff1300720c */ /* 0x000fe40003f05270 */
[----:B------:R-:W-:Y:S02]  /*0920*/  SEL R7, R8, 0xff800000, P3 ;  /* 0xff80000008077807 */ /* 0x000fe40001800000 */
[----:B------:R-:W-:Y:S02]  /*0930*/  CS2R R8, SRZ ;  /* 0x0000000000087805 */ /* 0x000fe4000001ff00 */
[----:B------:R-:W-:Y:S02]  /*0940*/  SEL R14, R14, 0x4, P0 ;  /* 0x000000040e0e7807 */ /* 0x000fe40000000000 */
[----:B------:R-:W-:-:S02]  /*0950*/  ISETP.GE.U32.AND P0, PT, R0, 0x8, PT ;  /* 0x000000080000780c */ /* 0x000fc40003f06070 */
[----:B------:R-:W-:Y:S01]  /*0960*/  ISETP.NE.AND P3, PT, R10, RZ, PT ;  /* 0x000000ff0a00720c */ /* 0x000fe20003f65270 */
[----:B------:R-:W-:Y:S02]  /*0970*/  IMAD.WIDE R10, R11, 0x4, R2 ;  /* 0x000000040b0a7825 */ /* 0x000fe400078e0202 */
[----:B------:R-:W1:Y:S08]  /*0980*/  LDC.64 R2, c[0x0][0x218] ;  /* 0x00008600ff027b82 */ /* 0x000e700000000a00 */
[----:B------:R2:W3:Y:S01]  /*0990*/  @!P0 LDG.E.64 R8, desc[UR4][R10.64] ;  /* 0x000000040a088981 */ /* 0x0004e2000c1e1b00 */
[----:B------:R-:W-:-:S02]  /*09a0*/  SEL R15, R15, 0x4, P3 ;  /* 0x000000040f0f7807 */ /* 0x000fc40001800000 */
[-C--:B------:R-:W-:Y:S02]  /*09b0*/  FSETP.NAN.AND P3, PT, R7, R7.reuse, PT ;  /* 0x000000070700720b */ /* 0x080fe40003f68000 */
[----:B------:R-:W-:Y:S02]  /*09c0*/  SEL R14, R14, 0x5, P1 ;  /* 0x000000050e0e7807 */ /* 0x000fe40000800000 */
[----:B------:R-:W-:Y:S02]  /*09d0*/  FSETP.GEU.AND P1, PT, R6, R7, PT ;  /* 0x000000070600720b */ /* 0x000fe40003f2e000 */
[----:B------:R-:W-:Y:S02]  /*09e0*/  SEL R15, R15, 0x5, P2 ;  /* 0x000000050f0f7807 */ /* 0x000fe40001000000 */
[----:B------:R-:W-:Y:S02]  /*09f0*/  SEL R14, R14, 0x6, P6 ;  /* 0x000000060e0e7807 */ /* 0x000fe40003000000 */
[----:B------:R-:W-:-:S02]  /*0a00*/  SEL R15, R15, 0x6, P5 ;  /* 0x000000060f0f7807 */ /* 0x000fc40002800000 */
[----:B------:R-:W-:Y:S01]  /*0a10*/  SEL R14, R14, 0x7, P1 ;  /* 0x000000070e0e7807 */ /* 0x000fe20000800000 */
[----:B-1----:R-:W-:Y:S01]  /*0a20*/  IMAD.WIDE R2, R5, 0x4, R2 ;  /* 0x0000000405027825 */ /* 0x002fe200078e0202 */
[----:B------:R-:W-:Y:S02]  /*0a30*/  @!P3 SEL R7, R7, R6, !P1 ;  /* 0x000000060707b207 */ /* 0x000fe40004800000 */
[----:B------:R-:W-:Y:S02]  /*0a40*/  SEL R15, R15, 0x7, P4 ;  /* 0x000000070f0f7807 */ /* 0x000fe40002000000 */
[----:B--2---:R-:W-:-:S04]  /*0a50*/  IADD3 R10, P4, R5, UR6, RZ ;  /* 0x00000006050a7c10 */ /* 0x004fc8000ff9e0ff */
[----:B------:R-:W-:Y:S02]  /*0a60*/  LEA.HI.X.SX32 R11, R5, UR7, 0x1, P4 ;  /* 0x00000007050b7c11 */ /* 0x000fe4000a0f0eff */
[----:B---3--:R-:W-:Y:S02]  /*0a70*/  SEL R9, R9, 0xff800000, !P0 ;  /* 0xff80000009097807 */ /* 0x008fe40004000000 */
[----:B------:R-:W-:Y:S02]  /*0a80*/  SEL R8, R8, 0xff800000, !P0 ;  /* 0xff80000008087807 */ /* 0x000fe40004000000 */
[----:B------:R-:W-:Y:S02]  /*0a90*/  FSETP.NAN.AND P2, PT, R9, R9, PT ;  /* 0x000000090900720b */ /* 0x000fe40003f48000 */
[-C--:B------:R-:W-:Y:S02]  /*0aa0*/  FSETP.NAN.AND P0, PT, R8, R8.reuse, PT ;  /* 0x000000080800720b */ /* 0x080fe40003f08000 */
[----:B------:R-:W-:-:S02]  /*0ab0*/  FSETP.GEU.AND P3, PT, R7, R8, PT ;  /* 0x000000080700720b */ /* 0x000fc40003f6e000 */
[----:B------:R-:W-:Y:S02]  /*0ac0*/  FSETP.GEU.AND P1, PT, R4, R9, PT ;  /* 0x000000090400720b */ /* 0x000fe40003f2e000 */
[----:B------:R-:W-:Y:S02]  /*0ad0*/  SEL R14, R14, 0x8, P3 ;  /* 0x000000080e0e7807 */ /* 0x000fe40001800000 */
[----:B------:R-:W-:Y:S02]  /*0ae0*/  SEL R15, R15, 0x8, P1 ;  /* 0x000000080f0f7807 */ /* 0x000fe40000800000 */
[----:B------:R-:W-:Y:S02]  /*0af0*/  LOP3.LUT R14, R14, 0xff, RZ, 0xc0, !PT ;  /* 0x000000ff0e0e7812 */ /* 0x000fe400078ec0ff */
[----:B------:R-:W-:Y:S02]  /*0b00*/  @!P2 SEL R9, R9, R4, !P1 ;  /* 0x000000040909a207 */ /* 0x000fe40004800000 */
[----:B------:R-:W-:Y:S01]  /*0b10*/  @!P0 SEL R8, R8, R7, !P3 ;  /* 0x0000000708088207 */ /* 0x000fe20005800000 */
[----:B------:R-:W-:-:S04]  /*0b20*/  IMAD R15, R15, 0x100, R14 ;  /* 0x000001000f0f7824 */ /* 0x000fc800078e020e */
[----:B------:R-:W-:Y:S04]  /*0b30*/  STG.E.64 desc[UR4][R2.64], R8 ;  /* 0x0000000802007986 */ /* 0x000fe8000c101b04 */
[----:B------:R-:W-:Y:S01]  /*0b40*/  STG.E.U16 desc[UR4][R10.64], R15 ;  /* 0x0000000f0a007986 */ /* 0x000fe2000c101504 */
[----:B------:R-:W-:Y:S05]  /*0b50*/  EXIT ;  /* 0x000000000000794d */ /* 0x000fea0003800000 */
.L_x_0:
[----:B------:R-:W-:-:S00]  /*0b60*/  BRA `(.L_x_0) ;  /* 0xfffffffc00fc7947 */ /* 0x000fc0000383ffff */
[----:B------:R-:W-:-:S00]  /*0b70*/  NOP ;  /* 0x0000000000007918 */ /* 0x000fc00000000000 */
        /* <DEDUP_REMOVED lines=8> */
.L_x_1:


//--------------------- .nv.constant0.triton_poi_fused_max_pool2d_with_indices_30 --------------------------
	.section	.nv.constant0.triton_poi_fused_max_pool2d_with_indices_30,"a",@progbits
	.sectionflags	@""
	.align	4
.nv.constant0.triton_poi_fused_max_pool2d_with_indices_30:
	.zero		556
